//
// Generated by NVIDIA NVVM Compiler
//
// Compiler Build ID: CL-36424714
// Cuda compilation tools, release 13.0, V13.0.88
// Based on NVVM 20.0.0
//

.version 9.0
.target sm_100
.address_size 64

	// .globl	_Z6squarePfS_

.visible .entry _Z6squarePfS_(
	.param .u64 .ptr .align 1 _Z6squarePfS__param_0,
	.param .u64 .ptr .align 1 _Z6squarePfS__param_1
)
{
	.reg .b32 	%r<8>;
	.reg .b32 	%f<3>;
	.reg .b64 	%rd<8>;

	ld.param.u64 	%rd1, [_Z6squarePfS__param_0];
	ld.param.u64 	%rd2, [_Z6squarePfS__param_1];
	cvta.to.global.u64 	%rd3, %rd1;
	cvta.to.global.u64 	%rd4, %rd2;
	mov.u32 	%r1, %ctaid.x;
	mov.u32 	%r2, %ntid.x;
	mov.u32 	%r3, %ntid.y;
	mov.u32 	%r4, %tid.y;
	mov.u32 	%r5, %tid.x;
	mad.lo.s32 	%r6, %r3, %r1, %r4;
	mad.lo.s32 	%r7, %r6, %r2, %r5;
	mul.wide.s32 	%rd5, %r7, 4;
	add.s64 	%rd6, %rd4, %rd5;
	ld.global.f32 	%f1, [%rd6];
	mul.f32 	%f2, %f1, %f1;
	add.s64 	%rd7, %rd3, %rd5;
	st.global.f32 	[%rd7], %f2;
	ret;

}


// ===== COMPILED SASS (sm_100) =====

	.target	sm_100

	.elftype	@"ET_EXEC"


//--------------------- .note.nv.tkinfo           --------------------------
	.section	.note.nv.tkinfo,"",@"SHT_NOTE"
	.sectionflags	@"SHF_NOTE_NV_TKINFO"
	.tkinfo
        /*0018*/ 	.word	0x00000002
        /*0030*/ 	.string	""
        /*0030*/ 	.string	"ptxas"
        /*0030*/ 	.string	"Cuda compilation tools, release 13.0, V13.0.88"
        /*0030*/ 	.string	"Build cuda_13.0.r13.0/compiler.36424714_0"
        /*0030*/ 	.string	"-arch sm_100 -m 64 "



//--------------------- .note.nv.cuinfo           --------------------------
	.section	.note.nv.cuinfo,"",@"SHT_NOTE"
	.sectionflags	@"SHF_NOTE_NV_CUINFO"
        /*0018*/ 	.short	0x0002
        /*001a*/ 	.short	0x0064
        /*001c*/ 	.short	0x0082
	.zero		2


//--------------------- .nv.info                  --------------------------
	.section	.nv.info,"",@"SHT_CUDA_INFO"
	.align	4


	//----- nvinfo : EIATTR_REGCOUNT
	.align		4
        /*0000*/ 	.byte	0x04, 0x2f
        /*0002*/ 	.short	(.L_1 - .L_0)
	.align		4
.L_0:
        /*0004*/ 	.word	index@(_Z6squarePfS_)
        /*0008*/ 	.word	0x0000000a


	//----- nvinfo : EIATTR_FRAME_SIZE
	.align		4
.L_1:
        /*000c*/ 	.byte	0x04, 0x11
        /*000e*/ 	.short	(.L_3 - .L_2)
	.align		4
.L_2:
        /*0010*/ 	.word	index@(_Z6squarePfS_)
        /*0014*/ 	.word	0x00000000


	//----- nvinfo : EIATTR_MIN_STACK_SIZE
	.align		4
.L_3:
        /*0018*/ 	.byte	0x04, 0x12
        /*001a*/ 	.short	(.L_5 - .L_4)
	.align		4
.L_4:
        /*001c*/ 	.word	index@(_Z6squarePfS_)
        /*0020*/ 	.word	0x00000000
.L_5:


//--------------------- .nv.compat                --------------------------
	.section	.nv.compat,"",@"SHT_CUDA_COMPAT_INFO"
	.align	4
        /*0000*/ 	.byte	0x02, 0x09, 0x00, 0x00, 0x02, 0x02, 0x01, 0x00, 0x02, 0x05, 0x05, 0x00, 0x03, 0x07, 0x01, 0x01
        /*0010*/ 	.byte	0x02, 0x03, 0x00, 0x00, 0x02, 0x06, 0x01, 0x00, 0x04, 0x0b, 0x08, 0x00, 0x09, 0x00, 0x00, 0x00
        /*0020*/ 	.byte	0x00, 0x00, 0x00, 0x00


//--------------------- .nv.info._Z6squarePfS_    --------------------------
	.section	.nv.info._Z6squarePfS_,"",@"SHT_CUDA_INFO"
	.sectionflags	@""
	.align	4


	//----- nvinfo : EIATTR_CUDA_API_VERSION
	.align		4
        /*0000*/ 	.byte	0x04, 0x37
        /*0002*/ 	.short	(.L_7 - .L_6)
.L_6:
        /*0004*/ 	.word	0x00000082


	//----- nvinfo : EIATTR_KPARAM_INFO
	.align		4
.L_7:
        /*0008*/ 	.byte	0x04, 0x17
        /*000a*/ 	.short	(.L_9 - .L_8)
.L_8:
        /*000c*/ 	.word	0x00000000
        /*0010*/ 	.short	0x0001
        /*0012*/ 	.short	0x0008
        /*0014*/ 	.byte	0x00, 0xf5, 0x21, 0x00


	//----- nvinfo : EIATTR_KPARAM_INFO
	.align		4
.L_9:
        /*0018*/ 	.byte	0x04, 0x17
        /*001a*/ 	.short	(.L_11 - .L_10)
.L_10:
        /*001c*/ 	.word	0x00000000
        /*0020*/ 	.short	0x0000
        /*0022*/ 	.short	0x0000
        /*0024*/ 	.byte	0x00, 0xf5, 0x21, 0x00


	//----- nvinfo : EIATTR_SPARSE_MMA_MASK
	.align		4
.L_11:
        /*0028*/ 	.byte	0x03, 0x50
        /*002a*/ 	.short	0x0000


	//----- nvinfo : EIATTR_MAXREG_COUNT
	.align		4
        /*002c*/ 	.byte	0x03, 0x1b
        /*002e*/ 	.short	0x00ff


	//----- nvinfo : EIATTR_MERCURY_ISA_VERSION
	.align		4
        /*0030*/ 	.byte	0x03, 0x5f
        /*0032*/ 	.short	0x0101


	//----- nvinfo : EIATTR_VRC_CTA_INIT_COUNT
	.align		4
        /*0034*/ 	.byte	0x02, 0x4a
	.zero		1
	.zero		1


	//----- nvinfo : EIATTR_EXIT_INSTR_OFFSETS
	.align		4
        /*0038*/ 	.byte	0x04, 0x1c
        /*003a*/ 	.short	(.L_13 - .L_12)


	//   ....[0]....
.L_12:
        /*003c*/ 	.word	0x00000100


	//----- nvinfo : EIATTR_CBANK_PARAM_SIZE
	.align		4
.L_13:
        /*0040*/ 	.byte	0x03, 0x19
        /*0042*/ 	.short	0x0010


	//----- nvinfo : EIATTR_PARAM_CBANK
	.align		4
        /*0044*/ 	.byte	0x04, 0x0a
        /*0046*/ 	.short	(.L_15 - .L_14)
	.align		4
.L_14:
        /*0048*/ 	.word	index@(.nv.constant0._Z6squarePfS_)
        /*004c*/ 	.short	0x0380
        /*004e*/ 	.short	0x0010


	//----- nvinfo : EIATTR_SW_WAR
	.align		4
.L_15:
        /*0050*/ 	.byte	0x04, 0x36
        /*0052*/ 	.short	(.L_17 - .L_16)
.L_16:
        /*0054*/ 	.word	0x00000008
.L_17:


//--------------------- .nv.callgraph             --------------------------
	.section	.nv.callgraph,"",@"SHT_CUDA_CALLGRAPH"
	.align	4
	.sectionentsize	8
	.align		4
        /*0000*/ 	.word	0x00000000
	.align		4
        /*0004*/ 	.word	0xffffffff
	.align		4
        /*0008*/ 	.word	0x00000000
	.align		4
        /*000c*/ 	.word	0xfffffffe
	.align		4
        /*0010*/ 	.word	0x00000000
	.align		4
        /*0014*/ 	.word	0xfffffffd
	.align		4
        /*0018*/ 	.word	0x00000000
	.align		4
        /*001c*/ 	.word	0xfffffffc


//--------------------- .text._Z6squarePfS_       --------------------------
	.section	.text._Z6squarePfS_,"ax",@progbits
	.align	128
        .global         _Z6squarePfS_
        .type           _Z6squarePfS_,@function
        .size           _Z6squarePfS_,(.L_x_1 - _Z6squarePfS_)
        .other          _Z6squarePfS_,@"STO_CUDA_ENTRY STV_DEFAULT"
_Z6squarePfS_:
.text._Z6squarePfS_:
[----:B------:R-:W-:Y:S01]  /*0000*/  LDC R1, c[0x0][0x37c] ;  /* 0x0000df00ff017b82 */ /* 0x000fe20000000800 */
[----:B------:R-:W0:Y:S01]  /*0010*/  S2R R5, SR_TID.Y ;  /* 0x0000000000057919 */ /* 0x000e220000002200 */
[----:B------:R-:W1:Y:S06]  /*0020*/  LDCU UR7, c[0x0][0x360] ;  /* 0x00006c00ff0777ac */ /* 0x000e6c0008000800 */
[----:B------:R-:W0:Y:S01]  /*0030*/  S2UR UR6, SR_CTAID.X ;  /* 0x00000000000679c3 */ /* 0x000e220000002500 */
[----:B------:R-:W1:Y:S01]  /*0040*/  S2R R7, SR_TID.X ;  /* 0x0000000000077919 */ /* 0x000e620000002100 */
[----:B------:R-:W2:Y:S06]  /*0050*/  LDCU.64 UR4, c[0x0][0x358] ;  /* 0x00006b00ff0477ac */ /* 0x000eac0008000a00 */
[----:B------:R-:W0:Y:S08]  /*0060*/  LDC R0, c[0x0][0x364] ;  /* 0x0000d900ff007b82 */ /* 0x000e300000000800 */
[----:B------:R-:W3:Y:S01]  /*0070*/  LDC.64 R2, c[0x0][0x388] ;  /* 0x0000e200ff027b82 */ /* 0x000ee20000000a00 */
[----:B0-----:R-:W-:-:S07]  /*0080*/  IMAD R0, R0, UR6, R5 ;  /* 0x0000000600007c24 */ /* 0x001fce000f8e0205 */
[----:B------:R-:W0:Y:S01]  /*0090*/  LDC.64 R4, c[0x0][0x380] ;  /* 0x0000e000ff047b82 */ /* 0x000e220000000a00 */
[----:B-1----:R-:W-:-:S04]  /*00a0*/  IMAD R7, R0, UR7, R7 ;  /* 0x0000000700077c24 */ /* 0x002fc8000f8e0207 */
[----:B---3--:R-:W-:-:S06]  /*00b0*/  IMAD.WIDE R2, R7, 0x4, R2 ;  /* 0x0000000407027825 */ /* 0x008fcc00078e0202 */
[----:B--2---:R-:W2:Y:S01]  /*00c0*/  LDG.E R2, desc[UR4][R2.64] ;  /* 0x0000000402027981 */ /* 0x004ea2000c1e1900 */
[----:B0-----:R-:W-:-:S04]  /*00d0*/  IMAD.WIDE R4, R7, 0x4, R4 ;  /* 0x0000000407047825 */ /* 0x001fc800078e0204 */
[----:B--2---:R-:W-:-:S05]  /*00e0*/  FMUL R7, R2, R2 ;  /* 0x0000000202077220 */ /* 0x004fca0000400000 */
[----:B------:R-:W-:Y:S01]  /*00f0*/  STG.E desc[UR4][R4.64], R7 ;  /* 0x0000000704007986 */ /* 0x000fe2000c101904 */
[----:B------:R-:W-:Y:S05]  /*0100*/  EXIT ;  /* 0x000000000000794d */ /* 0x000fea0003800000 */
.L_x_0:
[----:B------:R-:W-:-:S00]  /*0110*/  BRA `(.L_x_0) ;  /* 0xfffffffc00fc7947 */ /* 0x000fc0000383ffff */
[----:B------:R-:W-:-:S00]  /*0120*/  NOP ;  /* 0x0000000000007918 */ /* 0x000fc00000000000 */
        /* <DEDUP_REMOVED lines=13> */
.L_x_1:


//--------------------- .nv.shared.reserved.0     --------------------------
	.section	.nv.shared.reserved.0,"aw",@nobits
	.weak		__nv_reservedSMEM_offset_0_alias
	.size		__nv_reservedSMEM_offset_0_alias, 0, 64
	.other		__nv_reservedSMEM_offset_0_alias,@"STO_CUDA_RESERVED_SHARED STV_DEFAULT"
__nv_reservedSMEM_offset_0_alias:
	.zero		0
	.zero		64


//--------------------- .nv.constant0._Z6squarePfS_ --------------------------
	.section	.nv.constant0._Z6squarePfS_,"a",@progbits
	.sectionflags	@""
	.align	4
.nv.constant0._Z6squarePfS_:
	.zero		912


//--------------------- SYMBOLS --------------------------

	.type		.nv.reservedSmem.offset0,@object
	.size		.nv.reservedSmem.offset0,0x4
